//
// Generated by NVIDIA NVVM Compiler
//
// Compiler Build ID: CL-36424714
// Cuda compilation tools, release 13.0, V13.0.88
// Based on NVVM 20.0.0
//

.version 9.0
.target sm_100
.address_size 64

	// .globl	_Z15fast_radix_sortPii
.extern .shared .align 16 .b8 tmp_array[];

.visible .entry _Z15fast_radix_sortPii(
	.param .u64 .ptr .align 1 _Z15fast_radix_sortPii_param_0,
	.param .u32 _Z15fast_radix_sortPii_param_1
)
{
	.reg .pred 	%p<12>;
	.reg .b32 	%r<118>;
	.reg .b64 	%rd<5>;

	ld.param.u64 	%rd2, [_Z15fast_radix_sortPii_param_0];
	ld.param.u32 	%r39, [_Z15fast_radix_sortPii_param_1];
	cvta.to.global.u64 	%rd3, %rd2;
	shl.b32 	%r41, %r39, 2;
	mov.u32 	%r42, tmp_array;
	add.s32 	%r1, %r42, %r41;
	shl.b32 	%r43, %r39, 3;
	add.s32 	%r2, %r1, %r41;
	add.s32 	%r3, %r2, %r41;
	mov.u32 	%r4, %tid.x;
	mov.u32 	%r44, %ctaid.x;
	mad.lo.s32 	%r45, %r39, %r44, %r4;
	mul.wide.u32 	%rd4, %r45, 4;
	add.s64 	%rd1, %rd3, %rd4;
	ld.global.u32 	%r46, [%rd1];
	shl.b32 	%r47, %r4, 2;
	add.s32 	%r5, %r42, %r47;
	st.shared.u32 	[%r5], %r46;
	bar.sync 	0;
	add.s32 	%r6, %r1, %r47;
	add.s32 	%r7, %r5, %r43;
	add.s32 	%r8, %r1, %r43;
	add.s32 	%r9, %r6, %r43;
	and.b32  	%r10, %r39, 7;
	add.s32 	%r11, %r10, -1;
	and.b32  	%r12, %r39, 3;
	and.b32  	%r13, %r39, 1;
	and.b32  	%r48, %r39, 2147483640;
	neg.s32 	%r14, %r48;
	add.s32 	%r49, %r43, %r42;
	add.s32 	%r15, %r49, 16;
	add.s32 	%r16, %r1, 16;
	mov.b32 	%r107, 0;
$L__BB0_1:
	setp.ne.s32 	%p1, %r4, 0;
	ld.shared.u32 	%r50, [%r5];
	shr.u32 	%r51, %r50, %r107;
	and.b32  	%r52, %r51, 1;
	st.shared.u32 	[%r6], %r52;
	bar.sync 	0;
	@%p1 bra 	$L__BB0_15;
	setp.lt.s32 	%p2, %r39, 1;
	mov.b32 	%r53, 0;
	st.shared.u32 	[%r2], %r53;
	@%p2 bra 	$L__BB0_15;
	setp.lt.u32 	%p3, %r39, 8;
	mov.b32 	%r115, 1;
	mov.b32 	%r113, 0;
	@%p3 bra 	$L__BB0_7;
	mov.b32 	%r109, 0;
	mov.u32 	%r108, %r16;
	mov.u32 	%r110, %r15;
	mov.u32 	%r111, %r14;
	mov.u32 	%r113, %r109;
$L__BB0_5:
	.pragma "nounroll";
	ld.shared.u32 	%r57, [%r108+-16];
	add.s32 	%r58, %r57, %r113;
	st.shared.u32 	[%r110+-12], %r58;
	ld.shared.u32 	%r59, [%r108+-12];
	add.s32 	%r60, %r59, %r58;
	st.shared.u32 	[%r110+-8], %r60;
	ld.shared.u32 	%r61, [%r108+-8];
	add.s32 	%r62, %r61, %r60;
	st.shared.u32 	[%r110+-4], %r62;
	ld.shared.u32 	%r63, [%r108+-4];
	add.s32 	%r64, %r63, %r62;
	st.shared.u32 	[%r110], %r64;
	ld.shared.u32 	%r65, [%r108];
	add.s32 	%r66, %r65, %r64;
	st.shared.u32 	[%r110+4], %r66;
	ld.shared.u32 	%r67, [%r108+4];
	add.s32 	%r68, %r67, %r66;
	st.shared.u32 	[%r110+8], %r68;
	ld.shared.u32 	%r69, [%r108+8];
	add.s32 	%r70, %r69, %r68;
	st.shared.u32 	[%r110+12], %r70;
	ld.shared.u32 	%r71, [%r108+12];
	add.s32 	%r113, %r71, %r70;
	st.shared.u32 	[%r110+16], %r113;
	add.s32 	%r111, %r111, 8;
	add.s32 	%r110, %r110, 32;
	add.s32 	%r109, %r109, 8;
	add.s32 	%r108, %r108, 32;
	setp.ne.s32 	%p4, %r111, 0;
	@%p4 bra 	$L__BB0_5;
	add.s32 	%r115, %r109, 1;
$L__BB0_7:
	setp.eq.s32 	%p5, %r10, 0;
	@%p5 bra 	$L__BB0_15;
	setp.lt.u32 	%p6, %r11, 3;
	@%p6 bra 	$L__BB0_10;
	shl.b32 	%r72, %r115, 2;
	add.s32 	%r73, %r1, %r72;
	ld.shared.u32 	%r74, [%r73+-4];
	add.s32 	%r75, %r74, %r113;
	add.s32 	%r76, %r2, %r72;
	st.shared.u32 	[%r76], %r75;
	ld.shared.u32 	%r77, [%r73];
	add.s32 	%r78, %r77, %r75;
	st.shared.u32 	[%r76+4], %r78;
	ld.shared.u32 	%r79, [%r73+4];
	add.s32 	%r80, %r79, %r78;
	st.shared.u32 	[%r76+8], %r80;
	ld.shared.u32 	%r81, [%r73+8];
	add.s32 	%r82, %r81, %r80;
	st.shared.u32 	[%r76+12], %r82;
	add.s32 	%r115, %r115, 4;
$L__BB0_10:
	setp.eq.s32 	%p7, %r12, 0;
	@%p7 bra 	$L__BB0_15;
	setp.eq.s32 	%p8, %r12, 1;
	@%p8 bra 	$L__BB0_13;
	shl.b32 	%r83, %r115, 2;
	add.s32 	%r84, %r2, %r83;
	ld.shared.u32 	%r85, [%r84+-4];
	add.s32 	%r86, %r1, %r83;
	ld.shared.u32 	%r87, [%r86+-4];
	add.s32 	%r88, %r87, %r85;
	st.shared.u32 	[%r84], %r88;
	ld.shared.u32 	%r89, [%r86];
	add.s32 	%r90, %r89, %r88;
	st.shared.u32 	[%r84+4], %r90;
	add.s32 	%r115, %r115, 2;
$L__BB0_13:
	setp.eq.s32 	%p9, %r13, 0;
	@%p9 bra 	$L__BB0_15;
	shl.b32 	%r91, %r115, 2;
	add.s32 	%r92, %r2, %r91;
	ld.shared.u32 	%r93, [%r92+-4];
	add.s32 	%r94, %r1, %r91;
	ld.shared.u32 	%r95, [%r94+-4];
	add.s32 	%r96, %r95, %r93;
	st.shared.u32 	[%r92], %r96;
$L__BB0_15:
	bar.sync 	0;
	ld.shared.u32 	%r97, [%r6];
	setp.ne.s32 	%p10, %r97, 0;
	@%p10 bra 	$L__BB0_17;
	ld.shared.u32 	%r101, [%r7];
	sub.s32 	%r117, %r4, %r101;
	bra.uni 	$L__BB0_18;
$L__BB0_17:
	ld.shared.u32 	%r98, [%r7];
	ld.shared.u32 	%r99, [%r8];
	add.s32 	%r100, %r98, %r39;
	sub.s32 	%r117, %r100, %r99;
$L__BB0_18:
	ld.shared.u32 	%r102, [%r5];
	shl.b32 	%r103, %r117, 2;
	add.s32 	%r104, %r3, %r103;
	st.shared.u32 	[%r104], %r102;
	bar.sync 	0;
	ld.shared.u32 	%r105, [%r9];
	st.shared.u32 	[%r5], %r105;
	bar.sync 	0;
	add.s32 	%r107, %r107, 1;
	setp.ne.s32 	%p11, %r107, 32;
	@%p11 bra 	$L__BB0_1;
	bar.sync 	0;
	ld.shared.u32 	%r106, [%r5];
	st.global.u32 	[%rd1], %r106;
	ret;

}


// ===== COMPILED SASS (sm_100) =====

	.target	sm_100

	.elftype	@"ET_EXEC"


//--------------------- .note.nv.tkinfo           --------------------------
	.section	.note.nv.tkinfo,"",@"SHT_NOTE"
	.sectionflags	@"SHF_NOTE_NV_TKINFO"
	.tkinfo
        /*0018*/ 	.word	0x00000002
        /*0030*/ 	.string	""
        /*0030*/ 	.string	"ptxas"
        /*0030*/ 	.string	"Cuda compilation tools, release 13.0, V13.0.88"
        /*0030*/ 	.string	"Build cuda_13.0.r13.0/compiler.36424714_0"
        /*0030*/ 	.string	"-arch sm_100 -m 64 "



//--------------------- .note.nv.cuinfo           --------------------------
	.section	.note.nv.cuinfo,"",@"SHT_NOTE"
	.sectionflags	@"SHF_NOTE_NV_CUINFO"
        /*0018*/ 	.short	0x0002
        /*001a*/ 	.short	0x0064
        /*001c*/ 	.short	0x0082
	.zero		2


//--------------------- .nv.info                  --------------------------
	.section	.nv.info,"",@"SHT_CUDA_INFO"
	.align	4


	//----- nvinfo : EIATTR_REGCOUNT
	.align		4
        /*0000*/ 	.byte	0x04, 0x2f
        /*0002*/ 	.short	(.L_1 - .L_0)
	.align		4
.L_0:
        /*0004*/ 	.word	index@(_Z15fast_radix_sortPii)
        /*0008*/ 	.word	0x0000001f


	//----- nvinfo : EIATTR_FRAME_SIZE
	.align		4
.L_1:
        /*000c*/ 	.byte	0x04, 0x11
        /*000e*/ 	.short	(.L_3 - .L_2)
	.align		4
.L_2:
        /*0010*/ 	.word	index@(_Z15fast_radix_sortPii)
        /*0014*/ 	.word	0x00000000


	//----- nvinfo : EIATTR_MIN_STACK_SIZE
	.align		4
.L_3:
        /*0018*/ 	.byte	0x04, 0x12
        /*001a*/ 	.short	(.L_5 - .L_4)
	.align		4
.L_4:
        /*001c*/ 	.word	index@(_Z15fast_radix_sortPii)
        /*0020*/ 	.word	0x00000000
.L_5:


//--------------------- .nv.compat                --------------------------
	.section	.nv.compat,"",@"SHT_CUDA_COMPAT_INFO"
	.align	4
        /*0000*/ 	.byte	0x02, 0x09, 0x00, 0x00, 0x02, 0x02, 0x01, 0x00, 0x02, 0x05, 0x05, 0x00, 0x03, 0x07, 0x01, 0x01
        /*0010*/ 	.byte	0x02, 0x03, 0x00, 0x00, 0x02, 0x06, 0x01, 0x00, 0x04, 0x0b, 0x08, 0x00, 0x09, 0x00, 0x00, 0x00
        /*0020*/ 	.byte	0x00, 0x00, 0x00, 0x00


//--------------------- .nv.info._Z15fast_radix_sortPii --------------------------
	.section	.nv.info._Z15fast_radix_sortPii,"",@"SHT_CUDA_INFO"
	.sectionflags	@""
	.align	4


	//----- nvinfo : EIATTR_CUDA_API_VERSION
	.align		4
        /*0000*/ 	.byte	0x04, 0x37
        /*0002*/ 	.short	(.L_7 - .L_6)
.L_6:
        /*0004*/ 	.word	0x00000082


	//----- nvinfo : EIATTR_KPARAM_INFO
	.align		4
.L_7:
        /*0008*/ 	.byte	0x04, 0x17
        /*000a*/ 	.short	(.L_9 - .L_8)
.L_8:
        /*000c*/ 	.word	0x00000000
        /*0010*/ 	.short	0x0001
        /*0012*/ 	.short	0x0008
        /*0014*/ 	.byte	0x00, 0xf0, 0x11, 0x00


	//----- nvinfo : EIATTR_KPARAM_INFO
	.align		4
.L_9:
        /*0018*/ 	.byte	0x04, 0x17
        /*001a*/ 	.short	(.L_11 - .L_10)
.L_10:
        /*001c*/ 	.word	0x00000000
        /*0020*/ 	.short	0x0000
        /*0022*/ 	.short	0x0000
        /*0024*/ 	.byte	0x00, 0xf5, 0x21, 0x00


	//----- nvinfo : EIATTR_SPARSE_MMA_MASK
	.align		4
.L_11:
        /*0028*/ 	.byte	0x03, 0x50
        /*002a*/ 	.short	0x0000


	//----- nvinfo : EIATTR_MAXREG_COUNT
	.align		4
        /*002c*/ 	.byte	0x03, 0x1b
        /*002e*/ 	.short	0x00ff


	//----- nvinfo : EIATTR_NUM_BARRIERS
	.align		4
        /*0030*/ 	.byte	0x02, 0x4c
        /*0032*/ 	.byte	0x01
	.zero		1


	//----- nvinfo : EIATTR_MERCURY_ISA_VERSION
	.align		4
        /*0034*/ 	.byte	0x03, 0x5f
        /*0036*/ 	.short	0x0101


	//----- nvinfo : EIATTR_VRC_CTA_INIT_COUNT
	.align		4
        /*0038*/ 	.byte	0x02, 0x4a
	.zero		1
	.zero		1


	//----- nvinfo : EIATTR_EXIT_INSTR_OFFSETS
	.align		4
        /*003c*/ 	.byte	0x04, 0x1c
        /*003e*/ 	.short	(.L_13 - .L_12)


	//   ....[0]....
.L_12:
        /*0040*/ 	.word	0x00000910


	//----- nvinfo : EIATTR_CRS_STACK_SIZE
	.align		4
.L_13:
        /*0044*/ 	.byte	0x04, 0x1e
        /*0046*/ 	.short	(.L_15 - .L_14)
.L_14:
        /*0048*/ 	.word	0x00000000


	//----- nvinfo : EIATTR_CBANK_PARAM_SIZE
	.align		4
.L_15:
        /*004c*/ 	.byte	0x03, 0x19
        /*004e*/ 	.short	0x000c


	//----- nvinfo : EIATTR_PARAM_CBANK
	.align		4
        /*0050*/ 	.byte	0x04, 0x0a
        /*0052*/ 	.short	(.L_17 - .L_16)
	.align		4
.L_16:
        /*0054*/ 	.word	index@(.nv.constant0._Z15fast_radix_sortPii)
        /*0058*/ 	.short	0x0380
        /*005a*/ 	.short	0x000c


	//----- nvinfo : EIATTR_SW_WAR
	.align		4
.L_17:
        /*005c*/ 	.byte	0x04, 0x36
        /*005e*/ 	.short	(.L_19 - .L_18)
.L_18:
        /*0060*/ 	.word	0x00000008
.L_19:


//--------------------- .nv.callgraph             --------------------------
	.section	.nv.callgraph,"",@"SHT_CUDA_CALLGRAPH"
	.align	4
	.sectionentsize	8
	.align		4
        /*0000*/ 	.word	0x00000000
	.align		4
        /*0004*/ 	.word	0xffffffff
	.align		4
        /*0008*/ 	.word	0x00000000
	.align		4
        /*000c*/ 	.word	0xfffffffe
	.align		4
        /*0010*/ 	.word	0x00000000
	.align		4
        /*0014*/ 	.word	0xfffffffd
	.align		4
        /*0018*/ 	.word	0x00000000
	.align		4
        /*001c*/ 	.word	0xfffffffc


//--------------------- .text._Z15fast_radix_sortPii --------------------------
	.section	.text._Z15fast_radix_sortPii,"ax",@progbits
	.align	128
        .global         _Z15fast_radix_sortPii
        .type           _Z15fast_radix_sortPii,@function
        .size           _Z15fast_radix_sortPii,(.L_x_8 - _Z15fast_radix_sortPii)
        .other          _Z15fast_radix_sortPii,@"STO_CUDA_ENTRY STV_DEFAULT"
_Z15fast_radix_sortPii:
.text._Z15fast_radix_sortPii:
[----:B------:R-:W-:Y:S01]  /*0000*/  LDC R1, c[0x0][0x37c] ;  /* 0x0000df00ff017b82 */ /* 0x000fe20000000800 */
[----:B------:R-:W0:Y:S07]  /*0010*/  S2R R0, SR_TID.X ;  /* 0x0000000000007919 */ /* 0x000e2e0000002100 */
[----:B------:R-:W0:Y:S01]  /*0020*/  S2UR UR4, SR_CTAID.X ;  /* 0x00000000000479c3 */ /* 0x000e220000002500 */
[----:B------:R-:W1:Y:S07]  /*0030*/  LDCU.64 UR6, c[0x0][0x358] ;  /* 0x00006b00ff0677ac */ /* 0x000e6e0008000a00 */
[----:B------:R-:W0:Y:S08]  /*0040*/  LDC R16, c[0x0][0x388] ;  /* 0x0000e200ff107b82 */ /* 0x000e300000000800 */
[----:B------:R-:W2:Y:S01]  /*0050*/  LDC.64 R2, c[0x0][0x380] ;  /* 0x0000e000ff027b82 */ /* 0x000ea20000000a00 */
[----:B0-----:R-:W-:-:S04]  /*0060*/  IMAD R5, R16, UR4, R0 ;  /* 0x0000000410057c24 */ /* 0x001fc8000f8e0200 */
[----:B--2---:R-:W-:-:S05]  /*0070*/  IMAD.WIDE.U32 R2, R5, 0x4, R2 ;  /* 0x0000000405027825 */ /* 0x004fca00078e0002 */
[----:B-1----:R-:W2:Y:S01]  /*0080*/  LDG.E R11, desc[UR6][R2.64] ;  /* 0x00000006020b7981 */ /* 0x002ea2000c1e1900 */
[----:B------:R-:W0:Y:S01]  /*0090*/  S2UR UR5, SR_CgaCtaId ;  /* 0x00000000000579c3 */ /* 0x000e220000008800 */
[----:B------:R-:W-:Y:S01]  /*00a0*/  UMOV UR4, 0x400 ;  /* 0x0000040000047882 */ /* 0x000fe20000000000 */
[C---:B------:R-:W-:Y:S02]  /*00b0*/  LOP3.LUT R5, R16.reuse, 0x7, RZ, 0xc0, !PT ;  /* 0x0000000710057812 */ /* 0x040fe400078ec0ff */
[----:B------:R-:W-:-:S03]  /*00c0*/  LOP3.LUT R8, R16, 0x7ffffff8, RZ, 0xc0, !PT ;  /* 0x7ffffff810087812 */ /* 0x000fc600078ec0ff */
[----:B------:R-:W-:Y:S02]  /*00d0*/  VIADD R6, R5, 0xffffffff ;  /* 0xffffffff05067836 */ /* 0x000fe40000000000 */
[----:B------:R-:W-:-:S03]  /*00e0*/  IMAD.MOV R8, RZ, RZ, -R8 ;  /* 0x000000ffff087224 */ /* 0x000fc600078e0a08 */
[----:B------:R-:W-:Y:S02]  /*00f0*/  ISETP.GE.U32.AND P0, PT, R6, 0x3, PT ;  /* 0x000000030600780c */ /* 0x000fe40003f06070 */
[----:B------:R-:W-:Y:S01]  /*0100*/  LOP3.LUT R6, R16, 0x3, RZ, 0xc0, !PT ;  /* 0x0000000310067812 */ /* 0x000fe200078ec0ff */
[----:B0-----:R-:W-:-:S06]  /*0110*/  ULEA UR4, UR5, UR4, 0x18 ;  /* 0x0000000405047291 */ /* 0x001fcc000f8ec0ff */
[----:B------:R-:W-:Y:S02]  /*0120*/  LEA R4, R0, UR4, 0x2 ;  /* 0x0000000400047c11 */ /* 0x000fe4000f8e10ff */
[C---:B------:R-:W-:Y:S02]  /*0130*/  LEA R7, R16.reuse, UR4, 0x2 ;  /* 0x0000000410077c11 */ /* 0x040fe4000f8e10ff */
[C---:B------:R-:W-:Y:S01]  /*0140*/  LEA R9, R16.reuse, UR4, 0x3 ;  /* 0x0000000410097c11 */ /* 0x040fe2000f8e18ff */
[----:B------:R-:W-:Y:S01]  /*0150*/  UMOV UR4, URZ ;  /* 0x000000ff00047c82 */ /* 0x000fe20008000000 */
[C---:B------:R-:W-:Y:S01]  /*0160*/  LEA R12, R16.reuse, R4, 0x3 ;  /* 0x00000004100c7211 */ /* 0x040fe200078e18ff */
[C-C-:B------:R-:W-:Y:S01]  /*0170*/  IMAD R10, R16.reuse, 0x4, R7.reuse ;  /* 0x00000004100a7824 */ /* 0x140fe200078e0207 */
[----:B------:R-:W-:Y:S01]  /*0180*/  IADD3 R9, PT, PT, R9, 0x10, RZ ;  /* 0x0000001009097810 */ /* 0x000fe20007ffe0ff */
[C-C-:B------:R-:W-:Y:S02]  /*0190*/  IMAD R13, R16.reuse, 0x8, R7.reuse ;  /* 0x00000008100d7824 */ /* 0x140fe400078e0207 */
[----:B------:R-:W-:Y:S01]  /*01a0*/  VIADD R14, R7, 0x10 ;  /* 0x00000010070e7836 */ /* 0x000fe20000000000 */
[----:B------:R-:W-:Y:S01]  /*01b0*/  LEA R15, R16, R10, 0x2 ;  /* 0x0000000a100f7211 */ /* 0x000fe200078e10ff */
[----:B--2---:R0:W-:Y:S02]  /*01c0*/  STS [R4], R11 ;  /* 0x0000000b04007388 */ /* 0x0041e40000000800 */
[----:B0-----:R-:W-:-:S04]  /*01d0*/  IMAD R11, R0, 0x4, R7 ;  /* 0x00000004000b7824 */ /* 0x001fc800078e0207 */
[----:B------:R-:W-:Y:S01]  /*01e0*/  IMAD R16, R16, 0x8, R11 ;  /* 0x0000000810107824 */ /* 0x000fe200078e020b */
[----:B------:R-:W-:Y:S06]  /*01f0*/  BAR.SYNC.DEFER_BLOCKING 0x0 ;  /* 0x0000000000007b1d */ /* 0x000fec0000010000 */
.L_x_6:
[----:B0-----:R-:W0:Y:S01]  /*0200*/  LDS R17, [R4] ;  /* 0x0000000004117984 */ /* 0x001e220000000800 */
[----:B------:R-:W-:Y:S01]  /*0210*/  ISETP.NE.AND P1, PT, R0, RZ, PT ;  /* 0x000000ff0000720c */ /* 0x000fe20003f25270 */
[----:B------:R-:W-:Y:S01]  /*0220*/  BSSY.RECONVERGENT B0, `(.L_x_0) ;  /* 0x0000059000007945 */ /* 0x000fe20003800200 */
[----:B0-----:R-:W-:-:S04]  /*0230*/  SHF.R.U32.HI R17, RZ, UR4, R17 ;  /* 0x00000004ff117c19 */ /* 0x001fc80008011611 */
[----:B------:R-:W-:-:S05]  /*0240*/  LOP3.LUT R18, R17, 0x1, RZ, 0xc0, !PT ;  /* 0x0000000111127812 */ /* 0x000fca00078ec0ff */
[----:B------:R0:W-:Y:S01]  /*0250*/  STS [R11], R18 ;  /* 0x000000120b007388 */ /* 0x0001e20000000800 */
[----:B------:R-:W-:Y:S06]  /*0260*/  BAR.SYNC.DEFER_BLOCKING 0x0 ;  /* 0x0000000000007b1d */ /* 0x000fec0000010000 */
[----:B------:R-:W-:Y:S05]  /*0270*/  @P1 BRA `(.L_x_1) ;  /* 0x00000004004c1947 */ /* 0x000fea0003800000 */
[----:B------:R-:W1:Y:S01]  /*0280*/  LDC R23, c[0x0][0x388] ;  /* 0x0000e200ff177b82 */ /* 0x000e620000000800 */
[----:B------:R2:W-:Y:S01]  /*0290*/  STS [R10], RZ ;  /* 0x000000ff0a007388 */ /* 0x0005e20000000800 */
[----:B-1----:R-:W-:-:S13]  /*02a0*/  ISETP.GE.AND P1, PT, R23, 0x1, PT ;  /* 0x000000011700780c */ /* 0x002fda0003f26270 */
[----:B--2---:R-:W-:Y:S05]  /*02b0*/  @!P1 BRA `(.L_x_1) ;  /* 0x00000004003c9947 */ /* 0x004fea0003800000 */
[----:B------:R-:W-:Y:S01]  /*02c0*/  ISETP.GE.U32.AND P1, PT, R23, 0x8, PT ;  /* 0x000000081700780c */ /* 0x000fe20003f26070 */
[----:B------:R-:W-:Y:S02]  /*02d0*/  HFMA2 R22, -RZ, RZ, 0, 0 ;  /* 0x00000000ff167431 */ /* 0x000fe400000001ff */
[----:B------:R-:W-:-:S10]  /*02e0*/  IMAD.MOV.U32 R20, RZ, RZ, 0x1 ;  /* 0x00000001ff147424 */ /* 0x000fd400078e00ff */
[----:B------:R-:W-:Y:S05]  /*02f0*/  @!P1 BRA `(.L_x_2) ;  /* 0x0000000000909947 */ /* 0x000fea0003800000 */
[----:B------:R-:W-:Y:S01]  /*0300*/  IMAD.MOV.U32 R20, RZ, RZ, RZ ;  /* 0x000000ffff147224 */ /* 0x000fe200078e00ff */
[----:B------:R-:W-:Y:S01]  /*0310*/  MOV R19, R9 ;  /* 0x0000000900137202 */ /* 0x000fe20000000f00 */
[----:B0-----:R-:W-:Y:S02]  /*0320*/  IMAD.MOV.U32 R18, RZ, RZ, R14 ;  /* 0x000000ffff127224 */ /* 0x001fe400078e000e */
[----:B------:R-:W-:Y:S02]  /*0330*/  IMAD.MOV.U32 R17, RZ, RZ, R8 ;  /* 0x000000ffff117224 */ /* 0x000fe400078e0008 */
[----:B------:R-:W-:-:S07]  /*0340*/  IMAD.MOV.U32 R22, RZ, RZ, RZ ;  /* 0x000000ffff167224 */ /* 0x000fce00078e00ff */
.L_x_3:
[----:B------:R-:W0:Y:S01]  /*0350*/  LDS R21, [R18+-0x10] ;  /* 0xfffff00012157984 */ /* 0x000e220000000800 */
[----:B------:R-:W-:Y:S01]  /*0360*/  VIADD R17, R17, 0x8 ;  /* 0x0000000811117836 */ /* 0x000fe20000000000 */
[----:B------:R-:W-:-:S04]  /*0370*/  IADD3 R20, PT, PT, R20, 0x8, RZ ;  /* 0x0000000814147810 */ /* 0x000fc80007ffe0ff */
[----:B------:R-:W-:Y:S02]  /*0380*/  ISETP.NE.AND P1, PT, R17, RZ, PT ;  /* 0x000000ff1100720c */ /* 0x000fe40003f25270 */
[----:B0-----:R-:W-:-:S05]  /*0390*/  IADD3 R22, PT, PT, R21, R22, RZ ;  /* 0x0000001615167210 */ /* 0x001fca0007ffe0ff */
[----:B------:R-:W-:Y:S04]  /*03a0*/  STS [R19+-0xc], R22 ;  /* 0xfffff41613007388 */ /* 0x000fe80000000800 */
[----:B------:R-:W0:Y:S02]  /*03b0*/  LDS R21, [R18+-0xc] ;  /* 0xfffff40012157984 */ /* 0x000e240000000800 */
[----:B0-----:R-:W-:-:S05]  /*03c0*/  IMAD.IADD R24, R22, 0x1, R21 ;  /* 0x0000000116187824 */ /* 0x001fca00078e0215 */
[----:B------:R-:W-:Y:S04]  /*03d0*/  STS [R19+-0x8], R24 ;  /* 0xfffff81813007388 */ /* 0x000fe80000000800 */
[----:B------:R-:W0:Y:S02]  /*03e0*/  LDS R21, [R18+-0x8] ;  /* 0xfffff80012157984 */ /* 0x000e240000000800 */
[----:B0-----:R-:W-:-:S05]  /*03f0*/  IMAD.IADD R26, R24, 0x1, R21 ;  /* 0x00000001181a7824 */ /* 0x001fca00078e0215 */
[----:B------:R-:W-:Y:S04]  /*0400*/  STS [R19+-0x4], R26 ;  /* 0xfffffc1a13007388 */ /* 0x000fe80000000800 */
[----:B------:R-:W0:Y:S02]  /*0410*/  LDS R21, [R18+-0x4] ;  /* 0xfffffc0012157984 */ /* 0x000e240000000800 */
[----:B0-----:R-:W-:-:S05]  /*0420*/  IADD3 R28, PT, PT, R26, R21, RZ ;  /* 0x000000151a1c7210 */ /* 0x001fca0007ffe0ff */
[----:B------:R-:W-:Y:S04]  /*0430*/  STS [R19], R28 ;  /* 0x0000001c13007388 */ /* 0x000fe80000000800 */
[----:B------:R-:W0:Y:S02]  /*0440*/  LDS R21, [R18] ;  /* 0x0000000012157984 */ /* 0x000e240000000800 */
[----:B0-----:R-:W-:-:S05]  /*0450*/  IMAD.IADD R21, R28, 0x1, R21 ;  /* 0x000000011c157824 */ /* 0x001fca00078e0215 */
[----:B------:R-:W-:Y:S04]  /*0460*/  STS [R19+0x4], R21 ;  /* 0x0000041513007388 */ /* 0x000fe80000000800 */
[----:B------:R-:W0:Y:S02]  /*0470*/  LDS R22, [R18+0x4] ;  /* 0x0000040012167984 */ /* 0x000e240000000800 */
[----:B0-----:R-:W-:-:S05]  /*0480*/  IMAD.IADD R24, R21, 0x1, R22 ;  /* 0x0000000115187824 */ /* 0x001fca00078e0216 */
[----:B------:R-:W-:Y:S04]  /*0490*/  STS [R19+0x8], R24 ;  /* 0x0000081813007388 */ /* 0x000fe80000000800 */
[----:B------:R-:W0:Y:S02]  /*04a0*/  LDS R25, [R18+0x8] ;  /* 0x0000080012197984 */ /* 0x000e240000000800 */
[----:B0-----:R-:W-:-:S05]  /*04b0*/  IADD3 R26, PT, PT, R24, R25, RZ ;  /* 0x00000019181a7210 */ /* 0x001fca0007ffe0ff */
[----:B------:R-:W-:Y:S04]  /*04c0*/  STS [R19+0xc], R26 ;  /* 0x00000c1a13007388 */ /* 0x000fe80000000800 */
[----:B------:R0:W1:Y:S02]  /*04d0*/  LDS R25, [R18+0xc] ;  /* 0x00000c0012197984 */ /* 0x0000640000000800 */
[----:B0-----:R-:W-:Y:S02]  /*04e0*/  VIADD R18, R18, 0x20 ;  /* 0x0000002012127836 */ /* 0x001fe40000000000 */
[----:B-1----:R-:W-:-:S05]  /*04f0*/  IMAD.IADD R22, R26, 0x1, R25 ;  /* 0x000000011a167824 */ /* 0x002fca00078e0219 */
[----:B------:R0:W-:Y:S02]  /*0500*/  STS [R19+0x10], R22 ;  /* 0x0000101613007388 */ /* 0x0001e40000000800 */
[----:B0-----:R-:W-:Y:S01]  /*0510*/  VIADD R19, R19, 0x20 ;  /* 0x0000002013137836 */ /* 0x001fe20000000000 */
[----:B------:R-:W-:Y:S06]  /*0520*/  @P1 BRA `(.L_x_3) ;  /* 0xfffffffc00881947 */ /* 0x000fec000383ffff */
[----:B------:R-:W-:-:S07]  /*0530*/  IADD3 R20, PT, PT, R20, 0x1, RZ ;  /* 0x0000000114147810 */ /* 0x000fce0007ffe0ff */
.L_x_2:
[----:B------:R-:W-:-:S13]  /*0540*/  ISETP.NE.AND P1, PT, R5, RZ, PT ;  /* 0x000000ff0500720c */ /* 0x000fda0003f25270 */
[----:B------:R-:W-:Y:S05]  /*0550*/  @!P1 BRA `(.L_x_1) ;  /* 0x0000000000949947 */ /* 0x000fea0003800000 */
[----:B------:R-:W-:Y:S01]  /*0560*/  ISETP.NE.AND P1, PT, R6, RZ, PT ;  /* 0x000000ff0600720c */ /* 0x000fe20003f25270 */
[----:B------:R-:W-:-:S12]  /*0570*/  @!P0 BRA `(.L_x_4) ;  /* 0x00000000003c8947 */ /* 0x000fd80003800000 */
[C---:B------:R-:W-:Y:S02]  /*0580*/  IMAD R17, R20.reuse, 0x4, R7 ;  /* 0x0000000414117824 */ /* 0x040fe400078e0207 */
[C---:B0-----:R-:W-:Y:S02]  /*0590*/  IMAD R18, R20.reuse, 0x4, R10 ;  /* 0x0000000414127824 */ /* 0x041fe400078e020a */
[----:B------:R-:W-:Y:S01]  /*05a0*/  VIADD R20, R20, 0x4 ;  /* 0x0000000414147836 */ /* 0x000fe20000000000 */
        /* <DEDUP_REMOVED lines=11> */
[----:B------:R1:W-:Y:S02]  /*0660*/  STS [R18+0xc], R27 ;  /* 0x00000c1b12007388 */ /* 0x0003e40000000800 */
.L_x_4:
[----:B------:R-:W-:Y:S05]  /*0670*/  @!P1 BRA `(.L_x_1) ;  /* 0x00000000004c9947 */ /* 0x000fea0003800000 */
[----:B------:R-:W-:Y:S02]  /*0680*/  ISETP.NE.AND P1, PT, R6, 0x1, PT ;  /* 0x000000010600780c */ /* 0x000fe40003f25270 */
[----:B------:R-:W-:-:S11]  /*0690*/  LOP3.LUT P2, RZ, R23, 0x1, RZ, 0xc0, !PT ;  /* 0x0000000117ff7812 */ /* 0x000fd6000784c0ff */
[----:B------:R-:W-:Y:S05]  /*06a0*/  @!P1 BRA `(.L_x_5) ;  /* 0x0000000000289947 */ /* 0x000fea0003800000 */
[C---:B------:R-:W-:Y:S01]  /*06b0*/  IMAD R19, R20.reuse, 0x4, R10 ;  /* 0x0000000414137824 */ /* 0x040fe200078e020a */
[C---:B------:R-:W-:Y:S02]  /*06c0*/  LEA R21, R20.reuse, R7, 0x2 ;  /* 0x0000000714157211 */ /* 0x040fe400078e10ff */
[----:B------:R-:W-:Y:S02]  /*06d0*/  IADD3 R20, PT, PT, R20, 0x2, RZ ;  /* 0x0000000214147810 */ /* 0x000fe40007ffe0ff */
[----:B------:R-:W-:Y:S04]  /*06e0*/  LDS R17, [R19+-0x4] ;  /* 0xfffffc0013117984 */ /* 0x000fe80000000800 */
[----:B01----:R-:W0:Y:S02]  /*06f0*/  LDS R18, [R21+-0x4] ;  /* 0xfffffc0015127984 */ /* 0x003e240000000800 */
[----:B0-----:R-:W-:-:S05]  /*0700*/  IMAD.IADD R17, R17, 0x1, R18 ;  /* 0x0000000111117824 */ /* 0x001fca00078e0212 */
[----:B------:R-:W-:Y:S04]  /*0710*/  STS [R19], R17 ;  /* 0x0000001113007388 */ /* 0x000fe80000000800 */
[----:B------:R-:W0:Y:S02]  /*0720*/  LDS R18, [R21] ;  /* 0x0000000015127984 */ /* 0x000e240000000800 */
[----:B0-----:R-:W-:-:S05]  /*0730*/  IMAD.IADD R18, R17, 0x1, R18 ;  /* 0x0000000111127824 */ /* 0x001fca00078e0212 */
[----:B------:R2:W-:Y:S02]  /*0740*/  STS [R19+0x4], R18 ;  /* 0x0000041213007388 */ /* 0x0005e40000000800 */
.L_x_5:
[C---:B012---:R-:W-:Y:S02]  /*0750*/  @P2 IMAD R18, R20.reuse, 0x4, R7 ;  /* 0x0000000414122824 */ /* 0x047fe400078e0207 */
[----:B------:R-:W-:-:S04]  /*0760*/  @P2 IMAD R20, R20, 0x4, R10 ;  /* 0x0000000414142824 */ /* 0x000fc800078e020a */
[----:B------:R-:W-:Y:S04]  /*0770*/  @P2 LDS R18, [R18+-0x4] ;  /* 0xfffffc0012122984 */ /* 0x000fe80000000800 */
[----:B------:R-:W0:Y:S02]  /*0780*/  @P2 LDS R17, [R20+-0x4] ;  /* 0xfffffc0014112984 */ /* 0x000e240000000800 */
[----:B0-----:R-:W-:-:S05]  /*0790*/  @P2 IADD3 R17, PT, PT, R17, R18, RZ ;  /* 0x0000001211112210 */ /* 0x001fca0007ffe0ff */
[----:B------:R2:W-:Y:S02]  /*07a0*/  @P2 STS [R20], R17 ;  /* 0x0000001114002388 */ /* 0x0005e40000000800 */
.L_x_1:
[----:B------:R-:W-:Y:S05]  /*07b0*/  BSYNC.RECONVERGENT B0 ;  /* 0x0000000000007941 */ /* 0x000fea0003800200 */
.L_x_0:
[----:B------:R-:W-:Y:S01]  /*07c0*/  BAR.SYNC.DEFER_BLOCKING 0x0 ;  /* 0x0000000000007b1d */ /* 0x000fe20000010000 */
[----:B------:R-:W-:-:S04]  /*07d0*/  UIADD3 UR4, UPT, UPT, UR4, 0x1, URZ ;  /* 0x0000000104047890 */ /* 0x000fc8000fffe0ff */
[----:B------:R-:W-:Y:S01]  /*07e0*/  UISETP.NE.AND UP0, UPT, UR4, 0x20, UPT ;  /* 0x000000200400788c */ /* 0x000fe2000bf05270 */
[----:B--2---:R-:W2:Y:S04]  /*07f0*/  LDS R17, [R11] ;  /* 0x000000000b117984 */ /* 0x004ea80000000800 */
[----:B------:R-:W-:Y:S01]  /*0800*/  LDS R19, [R4] ;  /* 0x0000000004137984 */ /* 0x000fe20000000800 */
[----:B--2---:R-:W-:-:S03]  /*0810*/  ISETP.NE.AND P1, PT, R17, RZ, PT ;  /* 0x000000ff1100720c */ /* 0x004fc60003f25270 */
[----:B------:R-:W0:Y:S10]  /*0820*/  LDS R17, [R12] ;  /* 0x000000000c117984 */ /* 0x000e340000000800 */
[----:B------:R-:W2:Y:S01]  /*0830*/  @P1 LDS R20, [R13] ;  /* 0x000000000d141984 */ /* 0x000ea20000000800 */
[----:B------:R-:W2:Y:S01]  /*0840*/  @P1 LDC R21, c[0x0][0x388] ;  /* 0x0000e200ff151b82 */ /* 0x000ea20000000800 */
[--C-:B01----:R-:W-:Y:S01]  /*0850*/  @!P1 IMAD.IADD R18, R0, 0x1, -R17.reuse ;  /* 0x0000000100129824 */ /* 0x103fe200078e0a11 */
[----:B--2---:R-:W-:-:S04]  /*0860*/  @P1 IADD3 R18, PT, PT, -R20, R21, R17 ;  /* 0x0000001514121210 */ /* 0x004fc80007ffe111 */
[----:B------:R-:W-:-:S05]  /*0870*/  LEA R18, R18, R15, 0x2 ;  /* 0x0000000f12127211 */ /* 0x000fca00078e10ff */
[----:B------:R-:W-:Y:S01]  /*0880*/  STS [R18], R19 ;  /* 0x0000001312007388 */ /* 0x000fe20000000800 */
[----:B------:R-:W-:Y:S06]  /*0890*/  BAR.SYNC.DEFER_BLOCKING 0x0 ;  /* 0x0000000000007b1d */ /* 0x000fec0000010000 */
[----:B------:R-:W0:Y:S04]  /*08a0*/  LDS R17, [R16] ;  /* 0x0000000010117984 */ /* 0x000e280000000800 */
[----:B0-----:R0:W-:Y:S01]  /*08b0*/  STS [R4], R17 ;  /* 0x0000001104007388 */ /* 0x0011e20000000800 */
[----:B------:R-:W-:Y:S06]  /*08c0*/  BAR.SYNC.DEFER_BLOCKING 0x0 ;  /* 0x0000000000007b1d */ /* 0x000fec0000010000 */
[----:B------:R-:W-:Y:S05]  /*08d0*/  BRA.U UP0, `(.L_x_6) ;  /* 0xfffffff900487547 */ /* 0x000fea000b83ffff */
[----:B------:R-:W-:Y:S06]  /*08e0*/  BAR.SYNC.DEFER_BLOCKING 0x0 ;  /* 0x0000000000007b1d */ /* 0x000fec0000010000 */
[----:B------:R-:W1:Y:S04]  /*08f0*/  LDS R5, [R4] ;  /* 0x0000000004057984 */ /* 0x000e680000000800 */
[----:B-1----:R-:W-:Y:S01]  /*0900*/  STG.E desc[UR6][R2.64], R5 ;  /* 0x0000000502007986 */ /* 0x002fe2000c101906 */
[----:B------:R-:W-:Y:S05]  /*0910*/  EXIT ;  /* 0x000000000000794d */ /* 0x000fea0003800000 */
.L_x_7:
[----:B------:R-:W-:-:S00]  /*0920*/  BRA `(.L_x_7) ;  /* 0xfffffffc00fc7947 */ /* 0x000fc0000383ffff */
[----:B------:R-:W-:-:S00]  /*0930*/  NOP ;  /* 0x0000000000007918 */ /* 0x000fc00000000000 */
        /* <DEDUP_REMOVED lines=12> */
.L_x_8:


//--------------------- .nv.shared._Z15fast_radix_sortPii --------------------------
	.section	.nv.shared._Z15fast_radix_sortPii,"aw",@nobits
	.sectionflags	@""
	.align	16
	.zero		1024


//--------------------- .nv.shared.reserved.0     --------------------------
	.section	.nv.shared.reserved.0,"aw",@nobits
	.weak		__nv_reservedSMEM_offset_0_alias
	.size		__nv_reservedSMEM_offset_0_alias, 0, 64
	.other		__nv_reservedSMEM_offset_0_alias,@"STO_CUDA_RESERVED_SHARED STV_DEFAULT"
__nv_reservedSMEM_offset_0_alias:
	.zero		0
	.zero		64


//--------------------- .nv.constant0._Z15fast_radix_sortPii --------------------------
	.section	.nv.constant0._Z15fast_radix_sortPii,"a",@progbits
	.sectionflags	@""
	.align	4
.nv.constant0._Z15fast_radix_sortPii:
	.zero		908


//--------------------- SYMBOLS --------------------------

	.type		.nv.reservedSmem.offset0,@object
	.size		.nv.reservedSmem.offset0,0x4
	.type		.nv.reservedSmem.cap,@object
	.size		.nv.reservedSmem.cap,0x4
